//
// Generated by NVIDIA NVVM Compiler
//
// Compiler Build ID: CL-36424714
// Cuda compilation tools, release 13.0, V13.0.88
// Based on NVVM 20.0.0
//

.version 9.0
.target sm_100
.address_size 64

	// .globl	_Z11conv2DbasicPfS_ii

.visible .entry _Z11conv2DbasicPfS_ii(
	.param .u64 .ptr .align 1 _Z11conv2DbasicPfS_ii_param_0,
	.param .u64 .ptr .align 1 _Z11conv2DbasicPfS_ii_param_1,
	.param .u32 _Z11conv2DbasicPfS_ii_param_2,
	.param .u32 _Z11conv2DbasicPfS_ii_param_3
)
{
	.reg .pred 	%p<56>;
	.reg .b32 	%r<95>;
	.reg .b32 	%f<86>;
	.reg .b64 	%rd<15>;

	ld.param.u64 	%rd6, [_Z11conv2DbasicPfS_ii_param_0];
	ld.param.u64 	%rd5, [_Z11conv2DbasicPfS_ii_param_1];
	ld.param.u32 	%r26, [_Z11conv2DbasicPfS_ii_param_2];
	ld.param.u32 	%r27, [_Z11conv2DbasicPfS_ii_param_3];
	cvta.to.global.u64 	%rd1, %rd6;
	mov.u32 	%r28, %ctaid.y;
	mov.u32 	%r29, %ntid.y;
	mov.u32 	%r30, %tid.y;
	mad.lo.s32 	%r1, %r28, %r29, %r30;
	mov.u32 	%r31, %ctaid.x;
	mov.u32 	%r32, %ntid.x;
	mov.u32 	%r33, %tid.x;
	mad.lo.s32 	%r2, %r31, %r32, %r33;
	shr.u32 	%r34, %r27, 31;
	add.s32 	%r35, %r27, %r34;
	shr.s32 	%r3, %r35, 1;
	sub.s32 	%r4, %r2, %r3;
	max.s32 	%r36, %r1, %r2;
	setp.ge.s32 	%p1, %r36, %r26;
	@%p1 bra 	$L__BB0_45;
	setp.lt.s32 	%p2, %r27, 1;
	mov.f32 	%f64, 0f00000000;
	@%p2 bra 	$L__BB0_44;
	and.b32  	%r5, %r27, 7;
	add.s32 	%r6, %r5, -1;
	and.b32  	%r7, %r27, 3;
	and.b32  	%r8, %r27, 2147483640;
	and.b32  	%r9, %r27, 1;
	sub.s32 	%r10, %r1, %r3;
	mov.f32 	%f64, 0f00000000;
	mov.b32 	%r90, 0;
$L__BB0_3:
	setp.lt.u32 	%p3, %r27, 8;
	add.s32 	%r12, %r90, %r10;
	mul.lo.s32 	%r13, %r12, %r26;
	mov.b32 	%r93, 0;
	@%p3 bra 	$L__BB0_22;
	mov.b32 	%r91, 0;
$L__BB0_5:
	.pragma "nounroll";
	add.s32 	%r15, %r91, %r4;
	or.b32  	%r40, %r12, %r15;
	setp.lt.s32 	%p4, %r40, 0;
	max.s32 	%r41, %r12, %r15;
	setp.ge.s32 	%p5, %r41, %r26;
	add.s32 	%r42, %r15, %r13;
	mul.wide.s32 	%rd7, %r42, 4;
	add.s64 	%rd2, %rd1, %rd7;
	or.pred  	%p6, %p5, %p4;
	@%p6 bra 	$L__BB0_7;
	ld.global.f32 	%f43, [%rd2];
	add.f32 	%f64, %f64, %f43;
$L__BB0_7:
	add.s32 	%r43, %r15, 1;
	or.b32  	%r44, %r12, %r43;
	setp.lt.s32 	%p7, %r44, 0;
	max.s32 	%r45, %r12, %r43;
	setp.ge.s32 	%p8, %r45, %r26;
	or.pred  	%p9, %p8, %p7;
	@%p9 bra 	$L__BB0_9;
	ld.global.f32 	%f44, [%rd2+4];
	add.f32 	%f64, %f64, %f44;
$L__BB0_9:
	add.s32 	%r46, %r15, 2;
	or.b32  	%r47, %r12, %r46;
	setp.lt.s32 	%p10, %r47, 0;
	max.s32 	%r48, %r12, %r46;
	setp.ge.s32 	%p11, %r48, %r26;
	or.pred  	%p12, %p11, %p10;
	@%p12 bra 	$L__BB0_11;
	ld.global.f32 	%f45, [%rd2+8];
	add.f32 	%f64, %f64, %f45;
$L__BB0_11:
	add.s32 	%r49, %r15, 3;
	or.b32  	%r50, %r12, %r49;
	setp.lt.s32 	%p13, %r50, 0;
	max.s32 	%r51, %r12, %r49;
	setp.ge.s32 	%p14, %r51, %r26;
	or.pred  	%p15, %p14, %p13;
	@%p15 bra 	$L__BB0_13;
	ld.global.f32 	%f46, [%rd2+12];
	add.f32 	%f64, %f64, %f46;
$L__BB0_13:
	add.s32 	%r52, %r15, 4;
	or.b32  	%r53, %r12, %r52;
	setp.lt.s32 	%p16, %r53, 0;
	max.s32 	%r54, %r12, %r52;
	setp.ge.s32 	%p17, %r54, %r26;
	or.pred  	%p18, %p17, %p16;
	@%p18 bra 	$L__BB0_15;
	ld.global.f32 	%f47, [%rd2+16];
	add.f32 	%f64, %f64, %f47;
$L__BB0_15:
	add.s32 	%r55, %r15, 5;
	or.b32  	%r56, %r12, %r55;
	setp.lt.s32 	%p19, %r56, 0;
	max.s32 	%r57, %r12, %r55;
	setp.ge.s32 	%p20, %r57, %r26;
	or.pred  	%p21, %p20, %p19;
	@%p21 bra 	$L__BB0_17;
	ld.global.f32 	%f48, [%rd2+20];
	add.f32 	%f64, %f64, %f48;
$L__BB0_17:
	add.s32 	%r58, %r15, 6;
	or.b32  	%r59, %r12, %r58;
	setp.lt.s32 	%p22, %r59, 0;
	max.s32 	%r60, %r12, %r58;
	setp.ge.s32 	%p23, %r60, %r26;
	or.pred  	%p24, %p23, %p22;
	@%p24 bra 	$L__BB0_19;
	ld.global.f32 	%f49, [%rd2+24];
	add.f32 	%f64, %f64, %f49;
$L__BB0_19:
	add.s32 	%r61, %r15, 7;
	or.b32  	%r62, %r12, %r61;
	setp.lt.s32 	%p25, %r62, 0;
	max.s32 	%r63, %r12, %r61;
	setp.ge.s32 	%p26, %r63, %r26;
	or.pred  	%p27, %p26, %p25;
	@%p27 bra 	$L__BB0_21;
	ld.global.f32 	%f50, [%rd2+28];
	add.f32 	%f64, %f64, %f50;
$L__BB0_21:
	add.s32 	%r91, %r91, 8;
	setp.ne.s32 	%p28, %r91, %r8;
	mov.u32 	%r93, %r8;
	@%p28 bra 	$L__BB0_5;
$L__BB0_22:
	setp.eq.s32 	%p29, %r5, 0;
	@%p29 bra 	$L__BB0_43;
	setp.lt.u32 	%p30, %r6, 3;
	@%p30 bra 	$L__BB0_33;
	add.s32 	%r18, %r93, %r4;
	or.b32  	%r65, %r12, %r18;
	setp.lt.s32 	%p31, %r65, 0;
	max.s32 	%r66, %r12, %r18;
	setp.ge.s32 	%p32, %r66, %r26;
	add.s32 	%r67, %r18, %r13;
	mul.wide.s32 	%rd8, %r67, 4;
	add.s64 	%rd3, %rd1, %rd8;
	or.pred  	%p33, %p32, %p31;
	@%p33 bra 	$L__BB0_26;
	ld.global.f32 	%f52, [%rd3];
	add.f32 	%f64, %f64, %f52;
$L__BB0_26:
	add.s32 	%r68, %r18, 1;
	or.b32  	%r69, %r12, %r68;
	setp.lt.s32 	%p34, %r69, 0;
	max.s32 	%r70, %r12, %r68;
	setp.ge.s32 	%p35, %r70, %r26;
	or.pred  	%p36, %p35, %p34;
	@%p36 bra 	$L__BB0_28;
	ld.global.f32 	%f53, [%rd3+4];
	add.f32 	%f64, %f64, %f53;
$L__BB0_28:
	add.s32 	%r71, %r18, 2;
	or.b32  	%r72, %r12, %r71;
	setp.lt.s32 	%p37, %r72, 0;
	max.s32 	%r73, %r12, %r71;
	setp.ge.s32 	%p38, %r73, %r26;
	or.pred  	%p39, %p38, %p37;
	@%p39 bra 	$L__BB0_30;
	ld.global.f32 	%f54, [%rd3+8];
	add.f32 	%f64, %f64, %f54;
$L__BB0_30:
	add.s32 	%r74, %r18, 3;
	or.b32  	%r75, %r12, %r74;
	setp.lt.s32 	%p40, %r75, 0;
	max.s32 	%r76, %r12, %r74;
	setp.ge.s32 	%p41, %r76, %r26;
	or.pred  	%p42, %p41, %p40;
	@%p42 bra 	$L__BB0_32;
	ld.global.f32 	%f55, [%rd3+12];
	add.f32 	%f64, %f64, %f55;
$L__BB0_32:
	add.s32 	%r93, %r93, 4;
$L__BB0_33:
	setp.eq.s32 	%p43, %r7, 0;
	@%p43 bra 	$L__BB0_43;
	setp.eq.s32 	%p44, %r7, 1;
	@%p44 bra 	$L__BB0_40;
	add.s32 	%r21, %r93, %r4;
	or.b32  	%r78, %r12, %r21;
	setp.lt.s32 	%p45, %r78, 0;
	max.s32 	%r79, %r12, %r21;
	setp.ge.s32 	%p46, %r79, %r26;
	add.s32 	%r80, %r21, %r13;
	mul.wide.s32 	%rd9, %r80, 4;
	add.s64 	%rd4, %rd1, %rd9;
	or.pred  	%p47, %p46, %p45;
	@%p47 bra 	$L__BB0_37;
	ld.global.f32 	%f57, [%rd4];
	add.f32 	%f64, %f64, %f57;
$L__BB0_37:
	add.s32 	%r81, %r21, 1;
	or.b32  	%r82, %r12, %r81;
	setp.lt.s32 	%p48, %r82, 0;
	max.s32 	%r83, %r12, %r81;
	setp.ge.s32 	%p49, %r83, %r26;
	or.pred  	%p50, %p49, %p48;
	@%p50 bra 	$L__BB0_39;
	ld.global.f32 	%f58, [%rd4+4];
	add.f32 	%f64, %f64, %f58;
$L__BB0_39:
	add.s32 	%r93, %r93, 2;
$L__BB0_40:
	setp.eq.s32 	%p51, %r9, 0;
	@%p51 bra 	$L__BB0_43;
	add.s32 	%r24, %r93, %r4;
	or.b32  	%r85, %r12, %r24;
	setp.lt.s32 	%p52, %r85, 0;
	max.s32 	%r86, %r12, %r24;
	setp.ge.s32 	%p53, %r86, %r26;
	or.pred  	%p54, %p53, %p52;
	@%p54 bra 	$L__BB0_43;
	add.s32 	%r87, %r24, %r13;
	mul.wide.s32 	%rd10, %r87, 4;
	add.s64 	%rd11, %rd1, %rd10;
	ld.global.f32 	%f59, [%rd11];
	add.f32 	%f64, %f64, %f59;
$L__BB0_43:
	add.s32 	%r90, %r90, 1;
	setp.ne.s32 	%p55, %r90, %r27;
	@%p55 bra 	$L__BB0_3;
$L__BB0_44:
	mul.lo.s32 	%r88, %r27, %r27;
	cvt.rn.f32.u32 	%f60, %r88;
	div.rn.f32 	%f61, %f64, %f60;
	mad.lo.s32 	%r89, %r26, %r1, %r2;
	cvta.to.global.u64 	%rd12, %rd5;
	mul.wide.s32 	%rd13, %r89, 4;
	add.s64 	%rd14, %rd12, %rd13;
	st.global.f32 	[%rd14], %f61;
$L__BB0_45:
	ret;

}


// ===== COMPILED SASS (sm_100) =====

	.target	sm_100

	.elftype	@"ET_EXEC"


//--------------------- .note.nv.tkinfo           --------------------------
	.section	.note.nv.tkinfo,"",@"SHT_NOTE"
	.sectionflags	@"SHF_NOTE_NV_TKINFO"
	.tkinfo
        /*0018*/ 	.word	0x00000002
        /*0030*/ 	.string	""
        /*0030*/ 	.string	"ptxas"
        /*0030*/ 	.string	"Cuda compilation tools, release 13.0, V13.0.88"
        /*0030*/ 	.string	"Build cuda_13.0.r13.0/compiler.36424714_0"
        /*0030*/ 	.string	"-arch sm_100 -m 64 "



//--------------------- .note.nv.cuinfo           --------------------------
	.section	.note.nv.cuinfo,"",@"SHT_NOTE"
	.sectionflags	@"SHF_NOTE_NV_CUINFO"
        /*0018*/ 	.short	0x0002
        /*001a*/ 	.short	0x0064
        /*001c*/ 	.short	0x0082
	.zero		2


//--------------------- .nv.info                  --------------------------
	.section	.nv.info,"",@"SHT_CUDA_INFO"
	.align	4


	//----- nvinfo : EIATTR_REGCOUNT
	.align		4
        /*0000*/ 	.byte	0x04, 0x2f
        /*0002*/ 	.short	(.L_1 - .L_0)
	.align		4
.L_0:
        /*0004*/ 	.word	index@(_Z11conv2DbasicPfS_ii)
        /*0008*/ 	.word	0x0000001b


	//----- nvinfo : EIATTR_FRAME_SIZE
	.align		4
.L_1:
        /*000c*/ 	.byte	0x04, 0x11
        /*000e*/ 	.short	(.L_3 - .L_2)
	.align		4
.L_2:
        /*0010*/ 	.word	index@($__internal_0_$__cuda_sm3x_div_rn_noftz_f32_slowpath)
        /*0014*/ 	.word	0x00000000


	//----- nvinfo : EIATTR_FRAME_SIZE
	.align		4
.L_3:
        /*0018*/ 	.byte	0x04, 0x11
        /*001a*/ 	.short	(.L_5 - .L_4)
	.align		4
.L_4:
        /*001c*/ 	.word	index@(_Z11conv2DbasicPfS_ii)
        /*0020*/ 	.word	0x00000000


	//----- nvinfo : EIATTR_MIN_STACK_SIZE
	.align		4
.L_5:
        /*0024*/ 	.byte	0x04, 0x12
        /*0026*/ 	.short	(.L_7 - .L_6)
	.align		4
.L_6:
        /*0028*/ 	.word	index@(_Z11conv2DbasicPfS_ii)
        /*002c*/ 	.word	0x00000000
.L_7:


//--------------------- .nv.compat                --------------------------
	.section	.nv.compat,"",@"SHT_CUDA_COMPAT_INFO"
	.align	4
        /*0000*/ 	.byte	0x02, 0x09, 0x00, 0x00, 0x02, 0x02, 0x01, 0x00, 0x02, 0x05, 0x05, 0x00, 0x03, 0x07, 0x01, 0x01
        /*0010*/ 	.byte	0x02, 0x03, 0x00, 0x00, 0x02, 0x06, 0x01, 0x00, 0x04, 0x0b, 0x08, 0x00, 0x01, 0x00, 0x00, 0x00
        /*0020*/ 	.byte	0x00, 0x00, 0x00, 0x00


//--------------------- .nv.info._Z11conv2DbasicPfS_ii --------------------------
	.section	.nv.info._Z11conv2DbasicPfS_ii,"",@"SHT_CUDA_INFO"
	.sectionflags	@""
	.align	4


	//----- nvinfo : EIATTR_CUDA_API_VERSION
	.align		4
        /*0000*/ 	.byte	0x04, 0x37
        /*0002*/ 	.short	(.L_9 - .L_8)
.L_8:
        /*0004*/ 	.word	0x00000082


	//----- nvinfo : EIATTR_KPARAM_INFO
	.align		4
.L_9:
        /*0008*/ 	.byte	0x04, 0x17
        /*000a*/ 	.short	(.L_11 - .L_10)
.L_10:
        /*000c*/ 	.word	0x00000000
        /*0010*/ 	.short	0x0003
        /*0012*/ 	.short	0x0014
        /*0014*/ 	.byte	0x00, 0xf0, 0x11, 0x00


	//----- nvinfo : EIATTR_KPARAM_INFO
	.align		4
.L_11:
        /*0018*/ 	.byte	0x04, 0x17
        /*001a*/ 	.short	(.L_13 - .L_12)
.L_12:
        /*001c*/ 	.word	0x00000000
        /*0020*/ 	.short	0x0002
        /*0022*/ 	.short	0x0010
        /*0024*/ 	.byte	0x00, 0xf0, 0x11, 0x00


	//----- nvinfo : EIATTR_KPARAM_INFO
	.align		4
.L_13:
        /*0028*/ 	.byte	0x04, 0x17
        /*002a*/ 	.short	(.L_15 - .L_14)
.L_14:
        /*002c*/ 	.word	0x00000000
        /*0030*/ 	.short	0x0001
        /*0032*/ 	.short	0x0008
        /*0034*/ 	.byte	0x00, 0xf5, 0x21, 0x00


	//----- nvinfo : EIATTR_KPARAM_INFO
	.align		4
.L_15:
        /*0038*/ 	.byte	0x04, 0x17
        /*003a*/ 	.short	(.L_17 - .L_16)
.L_16:
        /*003c*/ 	.word	0x00000000
        /*0040*/ 	.short	0x0000
        /*0042*/ 	.short	0x0000
        /*0044*/ 	.byte	0x00, 0xf5, 0x21, 0x00


	//----- nvinfo : EIATTR_SPARSE_MMA_MASK
	.align		4
.L_17:
        /*0048*/ 	.byte	0x03, 0x50
        /*004a*/ 	.short	0x0000


	//----- nvinfo : EIATTR_MAXREG_COUNT
	.align		4
        /*004c*/ 	.byte	0x03, 0x1b
        /*004e*/ 	.short	0x00ff


	//----- nvinfo : EIATTR_MERCURY_ISA_VERSION
	.align		4
        /*0050*/ 	.byte	0x03, 0x5f
        /*0052*/ 	.short	0x0101


	//----- nvinfo : EIATTR_VRC_CTA_INIT_COUNT
	.align		4
        /*0054*/ 	.byte	0x02, 0x4a
	.zero		1
	.zero		1


	//----- nvinfo : EIATTR_EXIT_INSTR_OFFSETS
	.align		4
        /*0058*/ 	.byte	0x04, 0x1c
        /*005a*/ 	.short	(.L_19 - .L_18)


	//   ....[0]....
.L_18:
        /*005c*/ 	.word	0x000000c0


	//   ....[1]....
        /*0060*/ 	.word	0x00000c60


	//----- nvinfo : EIATTR_CRS_STACK_SIZE
	.align		4
.L_19:
        /*0064*/ 	.byte	0x04, 0x1e
        /*0066*/ 	.short	(.L_21 - .L_20)
.L_20:
        /*0068*/ 	.word	0x00000000


	//----- nvinfo : EIATTR_CBANK_PARAM_SIZE
	.align		4
.L_21:
        /*006c*/ 	.byte	0x03, 0x19
        /*006e*/ 	.short	0x0018


	//----- nvinfo : EIATTR_PARAM_CBANK
	.align		4
        /*0070*/ 	.byte	0x04, 0x0a
        /*0072*/ 	.short	(.L_23 - .L_22)
	.align		4
.L_22:
        /*0074*/ 	.word	index@(.nv.constant0._Z11conv2DbasicPfS_ii)
        /*0078*/ 	.short	0x0380
        /*007a*/ 	.short	0x0018


	//----- nvinfo : EIATTR_SW_WAR
	.align		4
.L_23:
        /*007c*/ 	.byte	0x04, 0x36
        /*007e*/ 	.short	(.L_25 - .L_24)
.L_24:
        /*0080*/ 	.word	0x00000008
.L_25:


//--------------------- .nv.callgraph             --------------------------
	.section	.nv.callgraph,"",@"SHT_CUDA_CALLGRAPH"
	.align	4
	.sectionentsize	8
	.align		4
        /*0000*/ 	.word	0x00000000
	.align		4
        /*0004*/ 	.word	0xffffffff
	.align		4
        /*0008*/ 	.word	0x00000000
	.align		4
        /*000c*/ 	.word	0xfffffffe
	.align		4
        /*0010*/ 	.word	0x00000000
	.align		4
        /*0014*/ 	.word	0xfffffffd
	.align		4
        /*0018*/ 	.word	0x00000000
	.align		4
        /*001c*/ 	.word	0xfffffffc


//--------------------- .text._Z11conv2DbasicPfS_ii --------------------------
	.section	.text._Z11conv2DbasicPfS_ii,"ax",@progbits
	.align	128
        .global         _Z11conv2DbasicPfS_ii
        .type           _Z11conv2DbasicPfS_ii,@function
        .size           _Z11conv2DbasicPfS_ii,(.L_x_22 - _Z11conv2DbasicPfS_ii)
        .other          _Z11conv2DbasicPfS_ii,@"STO_CUDA_ENTRY STV_DEFAULT"
_Z11conv2DbasicPfS_ii:
.text._Z11conv2DbasicPfS_ii:
[----:B------:R-:W-:Y:S01]  /*0000*/  LDC R1, c[0x0][0x37c] ;  /* 0x0000df00ff017b82 */ /* 0x000fe20000000800 */
[----:B------:R-:W0:Y:S07]  /*0010*/  S2R R3, SR_TID.Y ;  /* 0x0000000000037919 */ /* 0x000e2e0000002200 */
[----:B------:R-:W0:Y:S01]  /*0020*/  LDC R2, c[0x0][0x364] ;  /* 0x0000d900ff027b82 */ /* 0x000e220000000800 */
[----:B------:R-:W1:Y:S01]  /*0030*/  LDCU.64 UR8, c[0x0][0x390] ;  /* 0x00007200ff0877ac */ /* 0x000e620008000a00 */
[----:B------:R-:W2:Y:S06]  /*0040*/  S2R R0, SR_TID.X ;  /* 0x0000000000007919 */ /* 0x000eac0000002100 */
[----:B------:R-:W0:Y:S08]  /*0050*/  S2UR UR4, SR_CTAID.Y ;  /* 0x00000000000479c3 */ /* 0x000e300000002600 */
[----:B------:R-:W2:Y:S08]  /*0060*/  S2UR UR5, SR_CTAID.X ;  /* 0x00000000000579c3 */ /* 0x000eb00000002500 */
[----:B------:R-:W2:Y:S01]  /*0070*/  LDC R5, c[0x0][0x360] ;  /* 0x0000d800ff057b82 */ /* 0x000ea20000000800 */
[----:B0-----:R-:W-:-:S02]  /*0080*/  IMAD R2, R2, UR4, R3 ;  /* 0x0000000402027c24 */ /* 0x001fc4000f8e0203 */
[----:B--2---:R-:W-:-:S05]  /*0090*/  IMAD R5, R5, UR5, R0 ;  /* 0x0000000505057c24 */ /* 0x004fca000f8e0200 */
[----:B------:R-:W-:-:S04]  /*00a0*/  VIMNMX R0, PT, PT, R2, R5, !PT ;  /* 0x0000000502007248 */ /* 0x000fc80007fe0100 */
[----:B-1----:R-:W-:-:S13]  /*00b0*/  ISETP.GE.AND P0, PT, R0, UR8, PT ;  /* 0x0000000800007c0c */ /* 0x002fda000bf06270 */
[----:B------:R-:W-:Y:S05]  /*00c0*/  @P0 EXIT ;  /* 0x000000000000094d */ /* 0x000fea0003800000 */
[----:B------:R-:W-:Y:S01]  /*00d0*/  UISETP.GE.AND UP0, UPT, UR9, 0x1, UPT ;  /* 0x000000010900788c */ /* 0x000fe2000bf06270 */
[----:B------:R-:W-:Y:S01]  /*00e0*/  IMAD.MOV.U32 R3, RZ, RZ, RZ ;  /* 0x000000ffff037224 */ /* 0x000fe200078e00ff */
[----:B------:R-:W0:Y:S07]  /*00f0*/  LDCU.64 UR10, c[0x0][0x358] ;  /* 0x00006b00ff0a77ac */ /* 0x000e2e0008000a00 */
[----:B------:R-:W-:Y:S05]  /*0100*/  BRA.U !UP0, `(.L_x_0) ;  /* 0x0000000908807547 */ /* 0x000fea000b800000 */
[----:B------:R-:W-:Y:S01]  /*0110*/  ULEA.HI UR4, UR9, UR9, URZ, 0x1 ;  /* 0x0000000909047291 */ /* 0x000fe2000f8f08ff */
[----:B------:R-:W-:Y:S01]  /*0120*/  IMAD.MOV.U32 R3, RZ, RZ, RZ ;  /* 0x000000ffff037224 */ /* 0x000fe200078e00ff */
[----:B------:R-:W-:Y:S02]  /*0130*/  ULOP3.LUT UR7, UR9, 0x7, URZ, 0xc0, !UPT ;  /* 0x0000000709077892 */ /* 0x000fe4000f8ec0ff */
[----:B------:R-:W-:Y:S02]  /*0140*/  USHF.R.S32.HI UR4, URZ, 0x1, UR4 ;  /* 0x00000001ff047899 */ /* 0x000fe40008011404 */
[----:B------:R-:W-:Y:S02]  /*0150*/  UIADD3 UR5, UPT, UPT, UR7, -0x1, URZ ;  /* 0xffffffff07057890 */ /* 0x000fe4000fffe0ff */
[----:B------:R-:W-:Y:S02]  /*0160*/  ULOP3.LUT UR8, UR9, 0x3, URZ, 0xc0, !UPT ;  /* 0x0000000309087892 */ /* 0x000fe4000f8ec0ff */
[----:B------:R-:W-:Y:S01]  /*0170*/  VIADD R12, R5, -UR4 ;  /* 0x80000004050c7c36 */ /* 0x000fe20008000000 */
[----:B------:R-:W-:Y:S01]  /*0180*/  ULOP3.LUT UR6, UR9, 0x7ffffff8, URZ, 0xc0, !UPT ;  /* 0x7ffffff809067892 */ /* 0x000fe2000f8ec0ff */
[----:B------:R-:W-:Y:S01]  /*0190*/  VIADD R14, R2, -UR4 ;  /* 0x80000004020e7c36 */ /* 0x000fe20008000000 */
[----:B------:R-:W-:Y:S01]  /*01a0*/  UISETP.GE.U32.AND UP1, UPT, UR5, 0x3, UPT ;  /* 0x000000030500788c */ /* 0x000fe2000bf26070 */
[----:B------:R-:W-:-:S10]  /*01b0*/  UMOV UR4, URZ ;  /* 0x000000ff00047c82 */ /* 0x000fd40008000000 */
.L_x_7:
[----:B------:R-:W1:Y:S01]  /*01c0*/  LDCU UR5, c[0x0][0x394] ;  /* 0x00007280ff0577ac */ /* 0x000e620008000800 */
[----:B------:R-:W-:Y:S01]  /*01d0*/  VIADD R0, R14, UR4 ;  /* 0x000000040e007c36 */ /* 0x000fe20008000000 */
[----:B------:R-:W-:Y:S02]  /*01e0*/  UIADD3 UR4, UPT, UPT, UR4, 0x1, URZ ;  /* 0x0000000104047890 */ /* 0x000fe4000fffe0ff */
[----:B-1----:R-:W-:Y:S02]  /*01f0*/  UISETP.GE.U32.AND UP2, UPT, UR5, 0x8, UPT ;  /* 0x000000080500788c */ /* 0x002fe4000bf46070 */
[----:B------:R-:W-:-:S03]  /*0200*/  UISETP.NE.AND UP0, UPT, UR4, UR5, UPT ;  /* 0x000000050400728c */ /* 0x000fc6000bf05270 */
[----:B------:R-:W-:-:S04]  /*0210*/  UMOV UR5, URZ ;  /* 0x000000ff00057c82 */ /* 0x000fc80008000000 */
[----:B------:R-:W-:Y:S05]  /*0220*/  BRA.U !UP2, `(.L_x_1) ;  /* 0x000000050a047547 */ /* 0x000fea000b800000 */
[----:B------:R-:W1:Y:S01]  /*0230*/  LDC.64 R6, c[0x0][0x380] ;  /* 0x0000e000ff067b82 */ /* 0x000e620000000a00 */
[----:B------:R-:W2:Y:S01]  /*0240*/  LDCU UR9, c[0x0][0x390] ;  /* 0x00007200ff0977ac */ /* 0x000ea20008000800 */
[----:B------:R-:W-:-:S05]  /*0250*/  UMOV UR5, URZ ;  /* 0x000000ff00057c82 */ /* 0x000fca0008000000 */
.L_x_2:
[----:B------:R-:W-:-:S04]  /*0260*/  VIADD R11, R12, UR5 ;  /* 0x000000050c0b7c36 */ /* 0x000fc80008000000 */
[C---:B--2---:R-:W-:Y:S01]  /*0270*/  IMAD R9, R0.reuse, UR9, R11 ;  /* 0x0000000900097c24 */ /* 0x044fe2000f8e020b */
[CC--:B------:R-:W-:Y:S02]  /*0280*/  LOP3.LUT R4, R0.reuse, R11.reuse, RZ, 0xfc, !PT ;  /* 0x0000000b00047212 */ /* 0x0c0fe400078efcff */
[----:B------:R-:W-:Y:S02]  /*0290*/  VIMNMX R8, PT, PT, R0, R11, !PT ;  /* 0x0000000b00087248 */ /* 0x000fe40007fe0100 */
[----:B------:R-:W-:-:S04]  /*02a0*/  ISETP.GE.AND P1, PT, R4, RZ, PT ;  /* 0x000000ff0400720c */ /* 0x000fc80003f26270 */
[----:B------:R-:W-:Y:S01]  /*02b0*/  ISETP.GE.OR P1, PT, R8, UR9, !P1 ;  /* 0x0000000908007c0c */ /* 0x000fe2000cf26670 */
[----:B-1----:R-:W-:-:S12]  /*02c0*/  IMAD.WIDE R8, R9, 0x4, R6 ;  /* 0x0000000409087825 */ /* 0x002fd800078e0206 */
[----:B0-----:R-:W2:Y:S01]  /*02d0*/  @!P1 LDG.E R4, desc[UR10][R8.64] ;  /* 0x0000000a08049981 */ /* 0x001ea2000c1e1900 */
[C---:B------:R-:W-:Y:S02]  /*02e0*/  VIADD R13, R11.reuse, 0x1 ;  /* 0x000000010b0d7836 */ /* 0x040fe40000000000 */
[C---:B------:R-:W-:Y:S02]  /*02f0*/  VIADD R15, R11.reuse, 0x2 ;  /* 0x000000020b0f7836 */ /* 0x040fe40000000000 */
[C---:B------:R-:W-:Y:S01]  /*0300*/  VIADD R17, R11.reuse, 0x3 ;  /* 0x000000030b117836 */ /* 0x040fe20000000000 */
[C---:B------:R-:W-:Y:S01]  /*0310*/  LOP3.LUT R10, R0.reuse, R13, RZ, 0xfc, !PT ;  /* 0x0000000d000a7212 */ /* 0x040fe200078efcff */
[C---:B------:R-:W-:Y:S01]  /*0320*/  VIADD R21, R11.reuse, 0x5 ;  /* 0x000000050b157836 */ /* 0x040fe20000000000 */
[----:B------:R-:W-:Y:S01]  /*0330*/  LOP3.LUT R16, R0, R15, RZ, 0xfc, !PT ;  /* 0x0000000f00107212 */ /* 0x000fe200078efcff */
[----:B------:R-:W-:Y:S01]  /*0340*/  VIADD R19, R11, 0x4 ;  /* 0x000000040b137836 */ /* 0x000fe20000000000 */
[----:B------:R-:W-:-:S02]  /*0350*/  ISETP.GE.AND P0, PT, R10, RZ, PT ;  /* 0x000000ff0a00720c */ /* 0x000fc40003f06270 */
[C---:B------:R-:W-:Y:S02]  /*0360*/  VIMNMX R13, PT, PT, R0.reuse, R13, !PT ;  /* 0x0000000d000d7248 */ /* 0x040fe40007fe0100 */
[----:B------:R-:W-:Y:S02]  /*0370*/  LOP3.LUT R10, R0, R17, RZ, 0xfc, !PT ;  /* 0x00000011000a7212 */ /* 0x000fe400078efcff */
[----:B------:R-:W-:Y:S02]  /*0380*/  ISETP.GE.AND P2, PT, R16, RZ, PT ;  /* 0x000000ff1000720c */ /* 0x000fe40003f46270 */
[----:B------:R-:W-:Y:S01]  /*0390*/  ISETP.GE.OR P0, PT, R13, UR9, !P0 ;  /* 0x000000090d007c0c */ /* 0x000fe2000c706670 */
[C---:B------:R-:W-:Y:S01]  /*03a0*/  VIADD R13, R11.reuse, 0x6 ;  /* 0x000000060b0d7836 */ /* 0x040fe20000000000 */
[----:B------:R-:W-:Y:S01]  /*03b0*/  VIMNMX R15, PT, PT, R0, R15, !PT ;  /* 0x0000000f000f7248 */ /* 0x000fe20007fe0100 */
[----:B------:R-:W-:Y:S01]  /*03c0*/  VIADD R11, R11, 0x7 ;  /* 0x000000070b0b7836 */ /* 0x000fe20000000000 */
[----:B------:R-:W-:-:S02]  /*03d0*/  ISETP.GE.AND P3, PT, R10, RZ, PT ;  /* 0x000000ff0a00720c */ /* 0x000fc40003f66270 */
[C---:B------:R-:W-:Y:S02]  /*03e0*/  LOP3.LUT R10, R0.reuse, R21, RZ, 0xfc, !PT ;  /* 0x00000015000a7212 */ /* 0x040fe400078efcff */
[C---:B------:R-:W-:Y:S02]  /*03f0*/  LOP3.LUT R16, R0.reuse, R19, RZ, 0xfc, !PT ;  /* 0x0000001300107212 */ /* 0x040fe400078efcff */
[----:B------:R-:W-:Y:S02]  /*0400*/  VIMNMX R17, PT, PT, R0, R17, !PT ;  /* 0x0000001100117248 */ /* 0x000fe40007fe0100 */
[----:B------:R-:W-:Y:S02]  /*0410*/  ISETP.GE.OR P2, PT, R15, UR9, !P2 ;  /* 0x000000090f007c0c */ /* 0x000fe4000d746670 */
[----:B------:R-:W-:Y:S02]  /*0420*/  ISETP.GE.AND P6, PT, R10, RZ, PT ;  /* 0x000000ff0a00720c */ /* 0x000fe40003fc6270 */
[----:B------:R-:W-:-:S02]  /*0430*/  LOP3.LUT R10, R0, R13, RZ, 0xfc, !PT ;  /* 0x0000000d000a7212 */ /* 0x000fc400078efcff */
[----:B------:R-:W-:Y:S02]  /*0440*/  ISETP.GE.AND P5, PT, R16, RZ, PT ;  /* 0x000000ff1000720c */ /* 0x000fe40003fa6270 */
[----:B------:R-:W-:Y:S02]  /*0450*/  ISETP.GE.OR P3, PT, R17, UR9, !P3 ;  /* 0x0000000911007c0c */ /* 0x000fe4000df66670 */
[C---:B------:R-:W-:Y:S02]  /*0460*/  VIMNMX R19, PT, PT, R0.reuse, R19, !PT ;  /* 0x0000001300137248 */ /* 0x040fe40007fe0100 */
[----:B------:R-:W-:Y:S02]  /*0470*/  VIMNMX R21, PT, PT, R0, R21, !PT ;  /* 0x0000001500157248 */ /* 0x000fe40007fe0100 */
[----:B------:R-:W-:Y:S02]  /*0480*/  ISETP.GE.AND P4, PT, R10, RZ, PT ;  /* 0x000000ff0a00720c */ /* 0x000fe40003f86270 */
[----:B------:R-:W-:Y:S01]  /*0490*/  ISETP.GE.OR P5, PT, R19, UR9, !P5 ;  /* 0x0000000913007c0c */ /* 0x000fe2000efa6670 */
[----:B------:R-:W3:Y:S01]  /*04a0*/  @!P0 LDG.E R10, desc[UR10][R8.64+0x4] ;  /* 0x0000040a080a8981 */ /* 0x000ee2000c1e1900 */
[----:B------:R-:W-:-:S02]  /*04b0*/  ISETP.GE.OR P6, PT, R21, UR9, !P6 ;  /* 0x0000000915007c0c */ /* 0x000fc4000f7c6670 */
[C---:B------:R-:W-:Y:S01]  /*04c0*/  LOP3.LUT R15, R0.reuse, R11, RZ, 0xfc, !PT ;  /* 0x0000000b000f7212 */ /* 0x040fe200078efcff */
[----:B------:R-:W4:Y:S01]  /*04d0*/  @!P3 LDG.E R16, desc[UR10][R8.64+0xc] ;  /* 0x00000c0a0810b981 */ /* 0x000f22000c1e1900 */
[C---:B------:R-:W-:Y:S02]  /*04e0*/  VIMNMX R13, PT, PT, R0.reuse, R13, !PT ;  /* 0x0000000d000d7248 */ /* 0x040fe40007fe0100 */
[----:B------:R-:W-:Y:S02]  /*04f0*/  VIMNMX R11, PT, PT, R0, R11, !PT ;  /* 0x0000000b000b7248 */ /* 0x000fe40007fe0100 */
[----:B------:R-:W-:-:S03]  /*0500*/  ISETP.GE.OR P4, PT, R13, UR9, !P4 ;  /* 0x000000090d007c0c */ /* 0x000fc6000e786670 */
[----:B------:R-:W5:Y:S04]  /*0510*/  @!P5 LDG.E R18, desc[UR10][R8.64+0x10] ;  /* 0x0000100a0812d981 */ /* 0x000f68000c1e1900 */
[----:B------:R-:W5:Y:S06]  /*0520*/  @!P6 LDG.E R20, desc[UR10][R8.64+0x14] ;  /* 0x0000140a0814e981 */ /* 0x000f6c000c1e1900 */
[----:B------:R-:W5:Y:S01]  /*0530*/  @!P4 LDG.E R22, desc[UR10][R8.64+0x18] ;  /* 0x0000180a0816c981 */ /* 0x000f62000c1e1900 */
[----:B--2---:R-:W-:-:S03]  /*0540*/  @!P1 FADD R3, R3, R4 ;  /* 0x0000000403039221 */ /* 0x004fc60000000000 */
[----:B------:R-:W2:Y:S01]  /*0550*/  @!P2 LDG.E R4, desc[UR10][R8.64+0x8] ;  /* 0x0000080a0804a981 */ /* 0x000ea2000c1e1900 */
[----:B------:R-:W-:-:S04]  /*0560*/  ISETP.GE.AND P1, PT, R15, RZ, PT ;  /* 0x000000ff0f00720c */ /* 0x000fc80003f26270 */
[----:B------:R-:W-:-:S13]  /*0570*/  ISETP.GE.OR P1, PT, R11, UR9, !P1 ;  /* 0x000000090b007c0c */ /* 0x000fda000cf26670 */
[----:B------:R-:W5:Y:S01]  /*0580*/  @!P1 LDG.E R24, desc[UR10][R8.64+0x1c] ;  /* 0x00001c0a08189981 */ /* 0x000f62000c1e1900 */
[----:B------:R-:W-:-:S04]  /*0590*/  UIADD3 UR5, UPT, UPT, UR5, 0x8, URZ ;  /* 0x0000000805057890 */ /* 0x000fc8000fffe0ff */
[----:B------:R-:W-:Y:S01]  /*05a0*/  UISETP.NE.AND UP2, UPT, UR5, UR6, UPT ;  /* 0x000000060500728c */ /* 0x000fe2000bf45270 */
[----:B---3--:R-:W-:-:S04]  /*05b0*/  @!P0 FADD R3, R3, R10 ;  /* 0x0000000a03038221 */ /* 0x008fc80000000000 */
[----:B--2---:R-:W-:-:S04]  /*05c0*/  @!P2 FADD R3, R3, R4 ;  /* 0x000000040303a221 */ /* 0x004fc80000000000 */
[----:B----4-:R-:W-:-:S04]  /*05d0*/  @!P3 FADD R3, R3, R16 ;  /* 0x000000100303b221 */ /* 0x010fc80000000000 */
[----:B-----5:R-:W-:-:S04]  /*05e0*/  @!P5 FADD R3, R3, R18 ;  /* 0x000000120303d221 */ /* 0x020fc80000000000 */
[----:B------:R-:W-:-:S04]  /*05f0*/  @!P6 FADD R3, R3, R20 ;  /* 0x000000140303e221 */ /* 0x000fc80000000000 */
[----:B------:R-:W-:-:S04]  /*0600*/  @!P4 FADD R3, R3, R22 ;  /* 0x000000160303c221 */ /* 0x000fc80000000000 */
[----:B------:R-:W-:Y:S01]  /*0610*/  @!P1 FADD R3, R3, R24 ;  /* 0x0000001803039221 */ /* 0x000fe20000000000 */
[----:B------:R-:W-:Y:S06]  /*0620*/  BRA.U UP2, `(.L_x_2) ;  /* 0xfffffffd020c7547 */ /* 0x000fec000b83ffff */
[----:B------:R-:W-:-:S05]  /*0630*/  UMOV UR5, UR6 ;  /* 0x0000000600057c82 */ /* 0x000fca0008000000 */
.L_x_1:
[----:B------:R-:W-:-:S09]  /*0640*/  UISETP.NE.AND UP2, UPT, UR7, URZ, UPT ;  /* 0x000000ff0700728c */ /* 0x000fd2000bf45270 */
[----:B------:R-:W-:Y:S05]  /*0650*/  BRA.U !UP2, `(.L_x_3) ;  /* 0x000000050a287547 */ /* 0x000fea000b800000 */
[----:B------:R-:W-:Y:S01]  /*0660*/  UISETP.NE.AND UP2, UPT, UR8, URZ, UPT ;  /* 0x000000ff0800728c */ /* 0x000fe2000bf45270 */
[----:B------:R-:W-:Y:S10]  /*0670*/  BRA.U !UP1, `(.L_x_4) ;  /* 0x0000000109847547 */ /* 0x000ff4000b800000 */
[----:B------:R-:W1:Y:S01]  /*0680*/  LDCU UR9, c[0x0][0x390] ;  /* 0x00007200ff0977ac */ /* 0x000e620008000800 */
[----:B------:R-:W2:Y:S01]  /*0690*/  LDC.64 R6, c[0x0][0x380] ;  /* 0x0000e000ff067b82 */ /* 0x000ea20000000a00 */
[----:B------:R-:W-:-:S04]  /*06a0*/  VIADD R15, R12, UR5 ;  /* 0x000000050c0f7c36 */ /* 0x000fc80008000000 */
[C---:B------:R-:W-:Y:S01]  /*06b0*/  VIADD R9, R15.reuse, 0x1 ;  /* 0x000000010f097836 */ /* 0x040fe20000000000 */
[-C--:B------:R-:W-:Y:S01]  /*06c0*/  LOP3.LUT R4, R0, R15.reuse, RZ, 0xfc, !PT ;  /* 0x0000000f00047212 */ /* 0x080fe200078efcff */
[C---:B------:R-:W-:Y:S02]  /*06d0*/  VIADD R11, R15.reuse, 0x2 ;  /* 0x000000020f0b7836 */ /* 0x040fe40000000000 */
[----:B------:R-:W-:Y:S01]  /*06e0*/  VIADD R13, R15, 0x3 ;  /* 0x000000030f0d7836 */ /* 0x000fe20000000000 */
[----:B------:R-:W-:Y:S02]  /*06f0*/  ISETP.GE.AND P0, PT, R4, RZ, PT ;  /* 0x000000ff0400720c */ /* 0x000fe40003f06270 */
[C---:B------:R-:W-:Y:S02]  /*0700*/  VIMNMX R4, PT, PT, R0.reuse, R15, !PT ;  /* 0x0000000f00047248 */ /* 0x040fe40007fe0100 */
[C---:B------:R-:W-:Y:S02]  /*0710*/  LOP3.LUT R8, R0.reuse, R9, RZ, 0xfc, !PT ;  /* 0x0000000900087212 */ /* 0x040fe400078efcff */
[----:B------:R-:W-:-:S02]  /*0720*/  LOP3.LUT R10, R0, R11, RZ, 0xfc, !PT ;  /* 0x0000000b000a7212 */ /* 0x000fc400078efcff */
[----:B-1----:R-:W-:Y:S02]  /*0730*/  ISETP.GE.OR P0, PT, R4, UR9, !P0 ;  /* 0x0000000904007c0c */ /* 0x002fe4000c706670 */
[----:B------:R-:W-:Y:S02]  /*0740*/  ISETP.GE.AND P1, PT, R8, RZ, PT ;  /* 0x000000ff0800720c */ /* 0x000fe40003f26270 */
[C---:B------:R-:W-:Y:S01]  /*0750*/  VIMNMX R4, PT, PT, R0.reuse, R9, !PT ;  /* 0x0000000900047248 */ /* 0x040fe20007fe0100 */
[----:B------:R-:W-:Y:S01]  /*0760*/  IMAD R9, R0, UR9, R15 ;  /* 0x0000000900097c24 */ /* 0x000fe2000f8e020f */
[----:B------:R-:W-:Y:S02]  /*0770*/  ISETP.GE.AND P2, PT, R10, RZ, PT ;  /* 0x000000ff0a00720c */ /* 0x000fe40003f46270 */
[C---:B------:R-:W-:Y:S01]  /*0780*/  LOP3.LUT R8, R0.reuse, R13, RZ, 0xfc, !PT ;  /* 0x0000000d00087212 */ /* 0x040fe200078efcff */
[----:B--2---:R-:W-:Y:S01]  /*0790*/  IMAD.WIDE R6, R9, 0x4, R6 ;  /* 0x0000000409067825 */ /* 0x004fe200078e0206 */
[----:B------:R-:W-:-:S02]  /*07a0*/  VIMNMX R11, PT, PT, R0, R11, !PT ;  /* 0x0000000b000b7248 */ /* 0x000fc40007fe0100 */
[----:B------:R-:W-:Y:S02]  /*07b0*/  ISETP.GE.OR P1, PT, R4, UR9, !P1 ;  /* 0x0000000904007c0c */ /* 0x000fe4000cf26670 */
[----:B------:R-:W-:Y:S01]  /*07c0*/  ISETP.GE.AND P3, PT, R8, RZ, PT ;  /* 0x000000ff0800720c */ /* 0x000fe20003f66270 */
[----:B0-----:R-:W2:Y:S01]  /*07d0*/  @!P0 LDG.E R4, desc[UR10][R6.64] ;  /* 0x0000000a06048981 */ /* 0x001ea2000c1e1900 */
[----:B------:R-:W-:Y:S02]  /*07e0*/  ISETP.GE.OR P2, PT, R11, UR9, !P2 ;  /* 0x000000090b007c0c */ /* 0x000fe4000d746670 */
[----:B------:R-:W-:-:S04]  /*07f0*/  VIMNMX R13, PT, PT, R0, R13, !PT ;  /* 0x0000000d000d7248 */ /* 0x000fc80007fe0100 */
[----:B------:R-:W-:-:S03]  /*0800*/  ISETP.GE.OR P3, PT, R13, UR9, !P3 ;  /* 0x000000090d007c0c */ /* 0x000fc6000df66670 */
[----:B------:R-:W3:Y:S04]  /*0810*/  @!P1 LDG.E R8, desc[UR10][R6.64+0x4] ;  /* 0x0000040a06089981 */ /* 0x000ee8000c1e1900 */
[----:B------:R-:W4:Y:S06]  /*0820*/  @!P2 LDG.E R10, desc[UR10][R6.64+0x8] ;  /* 0x0000080a060aa981 */ /* 0x000f2c000c1e1900 */
[----:B------:R-:W5:Y:S01]  /*0830*/  @!P3 LDG.E R16, desc[UR10][R6.64+0xc] ;  /* 0x00000c0a0610b981 */ /* 0x000f62000c1e1900 */
[----:B------:R-:W-:Y:S01]  /*0840*/  UIADD3 UR5, UPT, UPT, UR5, 0x4, URZ ;  /* 0x0000000405057890 */ /* 0x000fe2000fffe0ff */
[----:B--2---:R-:W-:-:S04]  /*0850*/  @!P0 FADD R3, R3, R4 ;  /* 0x0000000403038221 */ /* 0x004fc80000000000 */
[----:B---3--:R-:W-:-:S04]  /*0860*/  @!P1 FADD R3, R3, R8 ;  /* 0x0000000803039221 */ /* 0x008fc80000000000 */
[----:B----4-:R-:W-:-:S04]  /*0870*/  @!P2 FADD R3, R3, R10 ;  /* 0x0000000a0303a221 */ /* 0x010fc80000000000 */
[----:B-----5:R-:W-:-:S07]  /*0880*/  @!P3 FADD R3, R3, R16 ;  /* 0x000000100303b221 */ /* 0x020fce0000000000 */
.L_x_4:
[----:B------:R-:W-:Y:S05]  /*0890*/  BRA.U !UP2, `(.L_x_3) ;  /* 0x000000010a987547 */ /* 0x000fea000b800000 */
[----:B------:R-:W1:Y:S01]  /*08a0*/  LDCU UR9, c[0x0][0x394] ;  /* 0x00007280ff0977ac */ /* 0x000e620008000800 */
[----:B------:R-:W-:Y:S02]  /*08b0*/  UISETP.NE.AND UP2, UPT, UR8, 0x1, UPT ;  /* 0x000000010800788c */ /* 0x000fe4000bf45270 */
[----:B-1----:R-:W-:-:S07]  /*08c0*/  ULOP3.LUT UP3, URZ, UR9, 0x1, URZ, 0xc0, !UPT ;  /* 0x0000000109ff7892 */ /* 0x002fce000f86c0ff */
[----:B------:R-:W-:Y:S05]  /*08d0*/  BRA.U !UP2, `(.L_x_5) ;  /* 0x000000010a4c7547 */ /* 0x000fea000b800000 */
[----:B------:R-:W1:Y:S01]  /*08e0*/  LDCU UR9, c[0x0][0x390] ;  /* 0x00007200ff0977ac */ /* 0x000e620008000800 */
[----:B------:R-:W2:Y:S01]  /*08f0*/  LDC.64 R6, c[0x0][0x380] ;  /* 0x0000e000ff067b82 */ /* 0x000ea20000000a00 */
[----:B------:R-:W-:-:S04]  /*0900*/  VIADD R11, R12, UR5 ;  /* 0x000000050c0b7c36 */ /* 0x000fc80008000000 */
[----:B------:R-:W-:Y:S01]  /*0910*/  VIADD R9, R11, 0x1 ;  /* 0x000000010b097836 */ /* 0x000fe20000000000 */
[----:B------:R-:W-:-:S04]  /*0920*/  LOP3.LUT R4, R0, R11, RZ, 0xfc, !PT ;  /* 0x0000000b00047212 */ /* 0x000fc800078efcff */
[----:B------:R-:W-:Y:S02]  /*0930*/  LOP3.LUT R8, R0, R9, RZ, 0xfc, !PT ;  /* 0x0000000900087212 */ /* 0x000fe400078efcff */
[----:B------:R-:W-:Y:S02]  /*0940*/  ISETP.GE.AND P0, PT, R4, RZ, PT ;  /* 0x000000ff0400720c */ /* 0x000fe40003f06270 */
[----:B------:R-:W-:Y:S02]  /*0950*/  VIMNMX R4, PT, PT, R0, R11, !PT ;  /* 0x0000000b00047248 */ /* 0x000fe40007fe0100 */
[----:B------:R-:W-:Y:S02]  /*0960*/  ISETP.GE.AND P1, PT, R8, RZ, PT ;  /* 0x000000ff0800720c */ /* 0x000fe40003f26270 */
[----:B------:R-:W-:Y:S02]  /*0970*/  VIMNMX R9, PT, PT, R0, R9, !PT ;  /* 0x0000000900097248 */ /* 0x000fe40007fe0100 */
[----:B-1----:R-:W-:-:S02]  /*0980*/  ISETP.GE.OR P0, PT, R4, UR9, !P0 ;  /* 0x0000000904007c0c */ /* 0x002fc4000c706670 */
[----:B------:R-:W-:Y:S01]  /*0990*/  ISETP.GE.OR P1, PT, R9, UR9, !P1 ;  /* 0x0000000909007c0c */ /* 0x000fe2000cf26670 */
[----:B------:R-:W-:-:S04]  /*09a0*/  IMAD R9, R0, UR9, R11 ;  /* 0x0000000900097c24 */ /* 0x000fc8000f8e020b */
[----:B--2---:R-:W-:-:S06]  /*09b0*/  IMAD.WIDE R6, R9, 0x4, R6 ;  /* 0x0000000409067825 */ /* 0x004fcc00078e0206 */
[----:B0-----:R-:W2:Y:S04]  /*09c0*/  @!P0 LDG.E R4, desc[UR10][R6.64] ;  /* 0x0000000a06048981 */ /* 0x001ea8000c1e1900 */
[----:B------:R-:W3:Y:S01]  /*09d0*/  @!P1 LDG.E R8, desc[UR10][R6.64+0x4] ;  /* 0x0000040a06089981 */ /* 0x000ee2000c1e1900 */
[----:B------:R-:W-:Y:S01]  /*09e0*/  UIADD3 UR5, UPT, UPT, UR5, 0x2, URZ ;  /* 0x0000000205057890 */ /* 0x000fe2000fffe0ff */
[----:B--2---:R-:W-:-:S04]  /*09f0*/  @!P0 FADD R3, R3, R4 ;  /* 0x0000000403038221 */ /* 0x004fc80000000000 */
[----:B---3--:R-:W-:-:S07]  /*0a00*/  @!P1 FADD R3, R3, R8 ;  /* 0x0000000803039221 */ /* 0x008fce0000000000 */
.L_x_5:
[----:B------:R-:W-:Y:S05]  /*0a10*/  BRA.U !UP3, `(.L_x_3) ;  /* 0x000000010b387547 */ /* 0x000fea000b800000 */
[----:B------:R-:W1:Y:S01]  /*0a20*/  LDCU UR9, c[0x0][0x390] ;  /* 0x00007200ff0977ac */ /* 0x000e620008000800 */
[----:B------:R-:W-:Y:S01]  /*0a30*/  VIADD R9, R12, UR5 ;  /* 0x000000050c097c36 */ /* 0x000fe20008000000 */
[----:B------:R-:W-:Y:S04]  /*0a40*/  BSSY.RECONVERGENT B0, `(.L_x_3) ;  /* 0x000000b000007945 */ /* 0x000fe80003800200 */
[CC--:B------:R-:W-:Y:S02]  /*0a50*/  LOP3.LUT R4, R0.reuse, R9.reuse, RZ, 0xfc, !PT ;  /* 0x0000000900047212 */ /* 0x0c0fe400078efcff */
[----:B------:R-:W-:Y:S02]  /*0a60*/  VIMNMX R6, PT, PT, R0, R9, !PT ;  /* 0x0000000900067248 */ /* 0x000fe40007fe0100 */
[----:B------:R-:W-:-:S04]  /*0a70*/  ISETP.GE.AND P0, PT, R4, RZ, PT ;  /* 0x000000ff0400720c */ /* 0x000fc80003f06270 */
[----:B-1----:R-:W-:-:S13]  /*0a80*/  ISETP.GE.OR P0, PT, R6, UR9, !P0 ;  /* 0x0000000906007c0c */ /* 0x002fda000c706670 */
[----:B------:R-:W-:Y:S05]  /*0a90*/  @P0 BRA `(.L_x_6) ;  /* 0x0000000000140947 */ /* 0x000fea0003800000 */
[----:B------:R-:W1:Y:S01]  /*0aa0*/  LDC.64 R6, c[0x0][0x380] ;  /* 0x0000e000ff067b82 */ /* 0x000e620000000a00 */
[----:B------:R-:W-:-:S04]  /*0ab0*/  IMAD R9, R0, UR9, R9 ;  /* 0x0000000900097c24 */ /* 0x000fc8000f8e0209 */
[----:B-1----:R-:W-:-:S06]  /*0ac0*/  IMAD.WIDE R6, R9, 0x4, R6 ;  /* 0x0000000409067825 */ /* 0x002fcc00078e0206 */
[----:B0-----:R-:W2:Y:S02]  /*0ad0*/  LDG.E R6, desc[UR10][R6.64] ;  /* 0x0000000a06067981 */ /* 0x001ea4000c1e1900 */
[----:B--2---:R-:W-:-:S07]  /*0ae0*/  FADD R3, R3, R6 ;  /* 0x0000000603037221 */ /* 0x004fce0000000000 */
.L_x_6:
[----:B0-----:R-:W-:Y:S05]  /*0af0*/  BSYNC.RECONVERGENT B0 ;  /* 0x0000000000007941 */ /* 0x001fea0003800200 */
.L_x_3:
[----:B------:R-:W-:Y:S05]  /*0b00*/  BRA.U UP0, `(.L_x_7) ;  /* 0xfffffff500ac7547 */ /* 0x000fea000b83ffff */
.L_x_0:
[----:B------:R-:W1:Y:S01]  /*0b10*/  LDCU UR4, c[0x0][0x394] ;  /* 0x00007280ff0477ac */ /* 0x000e620008000800 */
[----:B------:R-:W-:Y:S01]  /*0b20*/  BSSY.RECONVERGENT B0, `(.L_x_8) ;  /* 0x000000e000007945 */ /* 0x000fe20003800200 */
[----:B-1----:R-:W-:-:S06]  /*0b30*/  UIMAD UR4, UR4, UR4, URZ ;  /* 0x00000004040472a4 */ /* 0x002fcc000f8e02ff */
[----:B------:R-:W-:-:S04]  /*0b40*/  I2FP.F32.U32 R6, UR4 ;  /* 0x0000000400067c45 */ /* 0x000fc80008201000 */
[----:B------:R-:W1:Y:S08]  /*0b50*/  MUFU.RCP R7, R6 ;  /* 0x0000000600077308 */ /* 0x000e700000001000 */
[----:B------:R-:W2:Y:S01]  /*0b60*/  FCHK P0, R3, R6 ;  /* 0x0000000603007302 */ /* 0x000ea20000000000 */
[----:B-1----:R-:W-:-:S04]  /*0b70*/  FFMA R0, -R6, R7, 1 ;  /* 0x3f80000006007423 */ /* 0x002fc80000000107 */
[----:B------:R-:W-:-:S04]  /*0b80*/  FFMA R0, R7, R0, R7 ;  /* 0x0000000007007223 */ /* 0x000fc80000000007 */
[----:B------:R-:W-:-:S04]  /*0b90*/  FFMA R7, R0, R3, RZ ;  /* 0x0000000300077223 */ /* 0x000fc800000000ff */
[----:B------:R-:W-:-:S04]  /*0ba0*/  FFMA R4, -R6, R7, R3 ;  /* 0x0000000706047223 */ /* 0x000fc80000000103 */
[----:B------:R-:W-:Y:S01]  /*0bb0*/  FFMA R9, R0, R4, R7 ;  /* 0x0000000400097223 */ /* 0x000fe20000000007 */
[----:B--2---:R-:W-:Y:S06]  /*0bc0*/  @!P0 BRA `(.L_x_9) ;  /* 0x00000000000c8947 */ /* 0x004fec0003800000 */
[----:B------:R-:W-:-:S07]  /*0bd0*/  MOV R4, 0xbf0 ;  /* 0x00000bf000047802 */ /* 0x000fce0000000f00 */
[----:B0-----:R-:W-:Y:S05]  /*0be0*/  CALL.REL.NOINC `($__internal_0_$__cuda_sm3x_div_rn_noftz_f32_slowpath) ;  /* 0x0000000000207944 */ /* 0x001fea0003c00000 */
[----:B------:R-:W-:-:S07]  /*0bf0*/  IMAD.MOV.U32 R9, RZ, RZ, R0 ;  /* 0x000000ffff097224 */ /* 0x000fce00078e0000 */
.L_x_9:
[----:B0-----:R-:W-:Y:S05]  /*0c00*/  BSYNC.RECONVERGENT B0 ;  /* 0x0000000000007941 */ /* 0x001fea0003800200 */
.L_x_8:
[----:B------:R-:W0:Y:S01]  /*0c10*/  LDC.64 R6, c[0x0][0x388] ;  /* 0x0000e200ff067b82 */ /* 0x000e220000000a00 */
[----:B------:R-:W1:Y:S02]  /*0c20*/  LDCU UR4, c[0x0][0x390] ;  /* 0x00007200ff0477ac */ /* 0x000e640008000800 */
[----:B-1----:R-:W-:-:S04]  /*0c30*/  IMAD R3, R2, UR4, R5 ;  /* 0x0000000402037c24 */ /* 0x002fc8000f8e0205 */
[----:B0-----:R-:W-:-:S05]  /*0c40*/  IMAD.WIDE R2, R3, 0x4, R6 ;  /* 0x0000000403027825 */ /* 0x001fca00078e0206 */
[----:B------:R-:W-:Y:S01]  /*0c50*/  STG.E desc[UR10][R2.64], R9 ;  /* 0x0000000902007986 */ /* 0x000fe2000c10190a */
[----:B------:R-:W-:Y:S05]  /*0c60*/  EXIT ;  /* 0x000000000000794d */ /* 0x000fea0003800000 */
        .weak           $__internal_0_$__cuda_sm3x_div_rn_noftz_f32_slowpath
        .type           $__internal_0_$__cuda_sm3x_div_rn_noftz_f32_slowpath,@function
        .size           $__internal_0_$__cuda_sm3x_div_rn_noftz_f32_slowpath,(.L_x_22 - $__internal_0_$__cuda_sm3x_div_rn_noftz_f32_slowpath)
$__internal_0_$__cuda_sm3x_div_rn_noftz_f32_slowpath:
[----:B------:R-:W-:Y:S01]  /*0c70*/  SHF.R.U32.HI R7, RZ, 0x17, R6 ;  /* 0x00000017ff077819 */ /* 0x000fe20000011606 */
[----:B------:R-:W-:Y:S01]  /*0c80*/  BSSY.RECONVERGENT B1, `(.L_x_10) ;  /* 0x0000063000017945 */ /* 0x000fe20003800200 */
[----:B------:R-:W-:Y:S02]  /*0c90*/  SHF.R.U32.HI R0, RZ, 0x17, R3 ;  /* 0x00000017ff007819 */ /* 0x000fe40000011603 */
[----:B------:R-:W-:Y:S02]  /*0ca0*/  LOP3.LUT R7, R7, 0xff, RZ, 0xc0, !PT ;  /* 0x000000ff07077812 */ /* 0x000fe400078ec0ff */
[----:B------:R-:W-:-:S03]  /*0cb0*/  LOP3.LUT R12, R0, 0xff, RZ, 0xc0, !PT ;  /* 0x000000ff000c7812 */ /* 0x000fc600078ec0ff */
[----:B------:R-:W-:Y:S02]  /*0cc0*/  VIADD R9, R7, 0xffffffff ;  /* 0xffffffff07097836 */ /* 0x000fe40000000000 */
[----:B------:R-:W-:-:S03]  /*0cd0*/  VIADD R10, R12, 0xffffffff ;  /* 0xffffffff0c0a7836 */ /* 0x000fc60000000000 */
[----:B------:R-:W-:-:S04]  /*0ce0*/  ISETP.GT.U32.AND P0, PT, R9, 0xfd, PT ;  /* 0x000000fd0900780c */ /* 0x000fc80003f04070 */
[----:B------:R-:W-:-:S13]  /*0cf0*/  ISETP.GT.U32.OR P0, PT, R10, 0xfd, P0 ;  /* 0x000000fd0a00780c */ /* 0x000fda0000704470 */
[----:B------:R-:W-:Y:S01]  /*0d00*/  @!P0 IMAD.MOV.U32 R8, RZ, RZ, RZ ;  /* 0x000000ffff088224 */ /* 0x000fe200078e00ff */
[----:B------:R-:W-:Y:S06]  /*0d10*/  @!P0 BRA `(.L_x_11) ;  /* 0x0000000000608947 */ /* 0x000fec0003800000 */
[----:B------:R-:W-:Y:S01]  /*0d20*/  FSETP.GTU.FTZ.AND P0, PT, |R3|, +INF , PT ;  /* 0x7f8000000300780b */ /* 0x000fe20003f1c200 */
[----:B------:R-:W-:Y:S01]  /*0d30*/  IMAD.MOV.U32 R0, RZ, RZ, R6 ;  /* 0x000000ffff007224 */ /* 0x000fe200078e0006 */
[----:B------:R-:W-:-:S04]  /*0d40*/  FSETP.GTU.FTZ.AND P1, PT, |R6|, +INF , PT ;  /* 0x7f8000000600780b */ /* 0x000fc80003f3c200 */
[----:B------:R-:W-:-:S13]  /*0d50*/  PLOP3.LUT P0, PT, P0, P1, PT, 0xf8, 0x8f ;  /* 0x00000000008f781c */ /* 0x000fda0000703f70 */
[----:B------:R-:W-:Y:S05]  /*0d60*/  @P0 BRA `(.L_x_12) ;  /* 0x00000004004c0947 */ /* 0x000fea0003800000 */
[----:B------:R-:W-:-:S13]  /*0d70*/  LOP3.LUT P0, RZ, R6, 0x7fffffff, R3, 0xc8, !PT ;  /* 0x7fffffff06ff7812 */ /* 0x000fda000780c803 */
[----:B------:R-:W-:Y:S05]  /*0d80*/  @!P0 BRA `(.L_x_13) ;  /* 0x00000004003c8947 */ /* 0x000fea0003800000 */
[C---:B------:R-:W-:Y:S02]  /*0d90*/  FSETP.NEU.FTZ.AND P1, PT, |R3|.reuse, +INF , PT ;  /* 0x7f8000000300780b */ /* 0x040fe40003f3d200 */
[----:B------:R-:W-:Y:S02]  /*0da0*/  FSETP.NEU.FTZ.AND P0, PT, |R0|, +INF , PT ;  /* 0x7f8000000000780b */ /* 0x000fe40003f1d200 */
[----:B------:R-:W-:-:S11]  /*0db0*/  FSETP.NEU.FTZ.AND P2, PT, |R3|, +INF , PT ;  /* 0x7f8000000300780b */ /* 0x000fd60003f5d200 */
[----:B------:R-:W-:Y:S05]  /*0dc0*/  @!P0 BRA !P1, `(.L_x_13) ;  /* 0x00000004002c8947 */ /* 0x000fea0004800000 */
[----:B------:R-:W-:-:S04]  /*0dd0*/  LOP3.LUT P1, RZ, R3, 0x7fffffff, RZ, 0xc0, !PT ;  /* 0x7fffffff03ff7812 */ /* 0x000fc8000782c0ff */
[----:B------:R-:W-:-:S13]  /*0de0*/  PLOP3.LUT P0, PT, P0, P1, PT, 0x2f, 0xf2 ;  /* 0x0000000000f2781c */ /* 0x000fda0000702577 */
[----:B------:R-:W-:Y:S05]  /*0df0*/  @P0 BRA `(.L_x_14) ;  /* 0x0000000400180947 */ /* 0x000fea0003800000 */
[----:B------:R-:W-:-:S04]  /*0e00*/  LOP3.LUT P0, RZ, R6, 0x7fffffff, RZ, 0xc0, !PT ;  /* 0x7fffffff06ff7812 */ /* 0x000fc8000780c0ff */
[----:B------:R-:W-:-:S13]  /*0e10*/  PLOP3.LUT P0, PT, P2, P0, PT, 0x2f, 0xf2 ;  /* 0x0000000000f2781c */ /* 0x000fda0001700577 */
[----:B------:R-:W-:Y:S05]  /*0e20*/  @P0 BRA `(.L_x_15) ;  /* 0x0000000400000947 */ /* 0x000fea0003800000 */
[----:B------:R-:W-:Y:S02]  /*0e30*/  ISETP.GE.AND P0, PT, R10, RZ, PT ;  /* 0x000000ff0a00720c */ /* 0x000fe40003f06270 */
[----:B------:R-:W-:-:S11]  /*0e40*/  ISETP.GE.AND P1, PT, R9, RZ, PT ;  /* 0x000000ff0900720c */ /* 0x000fd60003f26270 */
[----:B------:R-:W-:Y:S02]  /*0e50*/  @P0 IMAD.MOV.U32 R8, RZ, RZ, RZ ;  /* 0x000000ffff080224 */ /* 0x000fe400078e00ff */
[----:B------:R-:W-:Y:S01]  /*0e60*/  @!P0 FFMA R3, R3, 1.84467440737095516160e+19, RZ ;  /* 0x5f80000003038823 */ /* 0x000fe200000000ff */
[----:B------:R-:W-:Y:S02]  /*0e70*/  @!P0 IMAD.MOV.U32 R8, RZ, RZ, -0x40 ;  /* 0xffffffc0ff088424 */ /* 0x000fe400078e00ff */
[----:B------:R-:W-:Y:S02]  /*0e80*/  @!P1 FFMA R6, R0, 1.84467440737095516160e+19, RZ ;  /* 0x5f80000000069823 */ /* 0x000fe400000000ff */
[----:B------:R-:W-:-:S07]  /*0e90*/  @!P1 VIADD R8, R8, 0x40 ;  /* 0x0000004008089836 */ /* 0x000fce0000000000 */
.L_x_11:
[----:B------:R-:W-:Y:S01]  /*0ea0*/  LEA R9, R7, 0xc0800000, 0x17 ;  /* 0xc080000007097811 */ /* 0x000fe200078eb8ff */
[----:B------:R-:W-:Y:S04]  /*0eb0*/  BSSY.RECONVERGENT B2, `(.L_x_16) ;  /* 0x0000036000027945 */ /* 0x000fe80003800200 */
[----:B------:R-:W-:Y:S02]  /*0ec0*/  IMAD.IADD R9, R6, 0x1, -R9 ;  /* 0x0000000106097824 */ /* 0x000fe400078e0a09 */
[----:B------:R-:W-:Y:S02]  /*0ed0*/  VIADD R6, R12, 0xffffff81 ;  /* 0xffffff810c067836 */ /* 0x000fe40000000000 */
[----:B------:R-:W0:Y:S01]  /*0ee0*/  MUFU.RCP R10, R9 ;  /* 0x00000009000a7308 */ /* 0x000e220000001000 */
[----:B------:R-:W-:Y:S01]  /*0ef0*/  FADD.FTZ R11, -R9, -RZ ;  /* 0x800000ff090b7221 */ /* 0x000fe20000010100 */
[C---:B------:R-:W-:Y:S01]  /*0f00*/  IMAD R0, R6.reuse, -0x800000, R3 ;  /* 0xff80000006007824 */ /* 0x040fe200078e0203 */
[----:B------:R-:W-:-:S05]  /*0f10*/  IADD3 R7, PT, PT, R6, 0x7f, -R7 ;  /* 0x0000007f06077810 */ /* 0x000fca0007ffe807 */
[----:B------:R-:W-:Y:S02]  /*0f20*/  IMAD.IADD R7, R7, 0x1, R8 ;  /* 0x0000000107077824 */ /* 0x000fe400078e0208 */
[----:B0-----:R-:W-:-:S04]  /*0f30*/  FFMA R13, R10, R11, 1 ;  /* 0x3f8000000a0d7423 */ /* 0x001fc8000000000b */
[----:B------:R-:W-:-:S04]  /*0f40*/  FFMA R12, R10, R13, R10 ;  /* 0x0000000d0a0c7223 */ /* 0x000fc8000000000a */
[----:B------:R-:W-:-:S04]  /*0f50*/  FFMA R3, R0, R12, RZ ;  /* 0x0000000c00037223 */ /* 0x000fc800000000ff */
[----:B------:R-:W-:-:S04]  /*0f60*/  FFMA R10, R11, R3, R0 ;  /* 0x000000030b0a7223 */ /* 0x000fc80000000000 */
[----:B------:R-:W-:-:S04]  /*0f70*/  FFMA R13, R12, R10, R3 ;  /* 0x0000000a0c0d7223 */ /* 0x000fc80000000003 */
[----:B------:R-:W-:-:S04]  /*0f80*/  FFMA R10, R11, R13, R0 ;  /* 0x0000000d0b0a7223 */ /* 0x000fc80000000000 */
[----:B------:R-:W-:-:S05]  /*0f90*/  FFMA R0, R12, R10, R13 ;  /* 0x0000000a0c007223 */ /* 0x000fca000000000d */
[----:B------:R-:W-:-:S04]  /*0fa0*/  SHF.R.U32.HI R3, RZ, 0x17, R0 ;  /* 0x00000017ff037819 */ /* 0x000fc80000011600 */
[----:B------:R-:W-:-:S05]  /*0fb0*/  LOP3.LUT R3, R3, 0xff, RZ, 0xc0, !PT ;  /* 0x000000ff03037812 */ /* 0x000fca00078ec0ff */
[----:B------:R-:W-:-:S04]  /*0fc0*/  IMAD.IADD R9, R3, 0x1, R7 ;  /* 0x0000000103097824 */ /* 0x000fc800078e0207 */
[----:B------:R-:W-:-:S05]  /*0fd0*/  VIADD R3, R9, 0xffffffff ;  /* 0xffffffff09037836 */ /* 0x000fca0000000000 */
[----:B------:R-:W-:-:S13]  /*0fe0*/  ISETP.GE.U32.AND P0, PT, R3, 0xfe, PT ;  /* 0x000000fe0300780c */ /* 0x000fda0003f06070 */
[----:B------:R-:W-:Y:S05]  /*0ff0*/  @!P0 BRA `(.L_x_17) ;  /* 0x0000000000808947 */ /* 0x000fea0003800000 */
[----:B------:R-:W-:-:S13]  /*1000*/  ISETP.GT.AND P0, PT, R9, 0xfe, PT ;  /* 0x000000fe0900780c */ /* 0x000fda0003f04270 */
[----:B------:R-:W-:Y:S05]  /*1010*/  @P0 BRA `(.L_x_18) ;  /* 0x00000000006c0947 */ /* 0x000fea0003800000 */
[----:B------:R-:W-:-:S13]  /*1020*/  ISETP.GE.AND P0, PT, R9, 0x1, PT ;  /* 0x000000010900780c */ /* 0x000fda0003f06270 */
[----:B------:R-:W-:Y:S05]  /*1030*/  @P0 BRA `(.L_x_19) ;  /* 0x0000000000740947 */ /* 0x000fea0003800000 */
[----:B------:R-:W-:Y:S02]  /*1040*/  ISETP.GE.AND P0, PT, R9, -0x18, PT ;  /* 0xffffffe80900780c */ /* 0x000fe40003f06270 */
[----:B------:R-:W-:-:S11]  /*1050*/  LOP3.LUT R0, R0, 0x80000000, RZ, 0xc0, !PT ;  /* 0x8000000000007812 */ /* 0x000fd600078ec0ff */
[----:B------:R-:W-:Y:S05]  /*1060*/  @!P0 BRA `(.L_x_19) ;  /* 0x0000000000688947 */ /* 0x000fea0003800000 */
[CCC-:B------:R-:W-:Y:S01]  /*1070*/  FFMA.RZ R3, R12.reuse, R10.reuse, R13.reuse ;  /* 0x0000000a0c037223 */ /* 0x1c0fe2000000c00d */
[C---:B------:R-:W-:Y:S02]  /*1080*/  VIADD R8, R9.reuse, 0x20 ;  /* 0x0000002009087836 */ /* 0x040fe40000000000 */
[CCC-:B------:R-:W-:Y:S01]  /*1090*/  FFMA.RM R6, R12.reuse, R10.reuse, R13.reuse ;  /* 0x0000000a0c067223 */ /* 0x1c0fe2000000400d */
[----:B------:R-:W-:Y:S02]  /*10a0*/  ISETP.NE.AND P2, PT, R9, RZ, PT ;  /* 0x000000ff0900720c */ /* 0x000fe40003f45270 */
[----:B------:R-:W-:Y:S01]  /*10b0*/  LOP3.LUT R7, R3, 0x7fffff, RZ, 0xc0, !PT ;  /* 0x007fffff03077812 */ /* 0x000fe200078ec0ff */
[----:B------:R-:W-:Y:S01]  /*10c0*/  FFMA.RP R3, R12, R10, R13 ;  /* 0x0000000a0c037223 */ /* 0x000fe2000000800d */
[----:B------:R-:W-:Y:S01]  /*10d0*/  ISETP.NE.AND P1, PT, R9, RZ, PT ;  /* 0x000000ff0900720c */ /* 0x000fe20003f25270 */
[----:B------:R-:W-:Y:S01]  /*10e0*/  IMAD.MOV R9, RZ, RZ, -R9 ;  /* 0x000000ffff097224 */ /* 0x000fe200078e0a09 */
[----:B------:R-:W-:-:S02]  /*10f0*/  LOP3.LUT R7, R7, 0x800000, RZ, 0xfc, !PT ;  /* 0x0080000007077812 */ /* 0x000fc400078efcff */
[----:B------:R-:W-:Y:S02]  /*1100*/  FSETP.NEU.FTZ.AND P0, PT, R3, R6, PT ;  /* 0x000000060300720b */ /* 0x000fe40003f1d000 */
[----:B------:R-:W-:Y:S02]  /*1110*/  SHF.L.U32 R8, R7, R8, RZ ;  /* 0x0000000807087219 */ /* 0x000fe400000006ff */
[----:B------:R-:W-:Y:S02]  /*1120*/  SEL R6, R9, RZ, P2 ;  /* 0x000000ff09067207 */ /* 0x000fe40001000000 */
[----:B------:R-:W-:Y:S02]  /*1130*/  ISETP.NE.AND P1, PT, R8, RZ, P1 ;  /* 0x000000ff0800720c */ /* 0x000fe40000f25270 */
[----:B------:R-:W-:Y:S02]  /*1140*/  SHF.R.U32.HI R6, RZ, R6, R7 ;  /* 0x00000006ff067219 */ /* 0x000fe40000011607 */
[----:B------:R-:W-:-:S02]  /*1150*/  PLOP3.LUT P0, PT, P0, P1, PT, 0xf8, 0x8f ;  /* 0x00000000008f781c */ /* 0x000fc40000703f70 */
[----:B------:R-:W-:Y:S02]  /*1160*/  SHF.R.U32.HI R8, RZ, 0x1, R6 ;  /* 0x00000001ff087819 */ /* 0x000fe40000011606 */
[----:B------:R-:W-:-:S04]  /*1170*/  SEL R3, RZ, 0x1, !P0 ;  /* 0x00000001ff037807 */ /* 0x000fc80004000000 */
[----:B------:R-:W-:-:S04]  /*1180*/  LOP3.LUT R3, R3, 0x1, R8, 0xf8, !PT ;  /* 0x0000000103037812 */ /* 0x000fc800078ef808 */
[----:B------:R-:W-:-:S05]  /*1190*/  LOP3.LUT R3, R3, R6, RZ, 0xc0, !PT ;  /* 0x0000000603037212 */ /* 0x000fca00078ec0ff */
[----:B------:R-:W-:-:S05]  /*11a0*/  IMAD.IADD R3, R8, 0x1, R3 ;  /* 0x0000000108037824 */ /* 0x000fca00078e0203 */
[----:B------:R-:W-:Y:S01]  /*11b0*/  LOP3.LUT R0, R3, R0, RZ, 0xfc, !PT ;  /* 0x0000000003007212 */ /* 0x000fe200078efcff */
[----:B------:R-:W-:Y:S06]  /*11c0*/  BRA `(.L_x_19) ;  /* 0x0000000000107947 */ /* 0x000fec0003800000 */
.L_x_18:
[----:B------:R-:W-:-:S04]  /*11d0*/  LOP3.LUT R0, R0, 0x80000000, RZ, 0xc0, !PT ;  /* 0x8000000000007812 */ /* 0x000fc800078ec0ff */
[----:B------:R-:W-:Y:S01]  /*11e0*/  LOP3.LUT R0, R0, 0x7f800000, RZ, 0xfc, !PT ;  /* 0x7f80000000007812 */ /* 0x000fe200078efcff */
[----:B------:R-:W-:Y:S06]  /*11f0*/  BRA `(.L_x_19) ;  /* 0x0000000000047947 */ /* 0x000fec0003800000 */
.L_x_17:
[----:B------:R-:W-:-:S07]  /*1200*/  IMAD R0, R7, 0x800000, R0 ;  /* 0x0080000007007824 */ /* 0x000fce00078e0200 */
.L_x_19:
[----:B------:R-:W-:Y:S05]  /*1210*/  BSYNC.RECONVERGENT B2 ;  /* 0x0000000000027941 */ /* 0x000fea0003800200 */
.L_x_16:
[----:B------:R-:W-:Y:S05]  /*1220*/  BRA `(.L_x_20) ;  /* 0x0000000000207947 */ /* 0x000fea0003800000 */
.L_x_15:
[----:B------:R-:W-:-:S04]  /*1230*/  LOP3.LUT R0, R6, 0x80000000, R3, 0x48, !PT ;  /* 0x8000000006007812 */ /* 0x000fc800078e4803 */
[----:B------:R-:W-:Y:S01]  /*1240*/  LOP3.LUT R0, R0, 0x7f800000, RZ, 0xfc, !PT ;  /* 0x7f80000000007812 */ /* 0x000fe200078efcff */
[----:B------:R-:W-:Y:S06]  /*1250*/  BRA `(.L_x_20) ;  /* 0x0000000000147947 */ /* 0x000fec0003800000 */
.L_x_14:
[----:B------:R-:W-:Y:S01]  /*1260*/  LOP3.LUT R0, R6, 0x80000000, R3, 0x48, !PT ;  /* 0x8000000006007812 */ /* 0x000fe200078e4803 */
[----:B------:R-:W-:Y:S06]  /*1270*/  BRA `(.L_x_20) ;  /* 0x00000000000c7947 */ /* 0x000fec0003800000 */
.L_x_13:
[----:B------:R-:W0:Y:S01]  /*1280*/  MUFU.RSQ R0, -QNAN ;  /* 0xffc0000000007908 */ /* 0x000e220000001400 */
[----:B------:R-:W-:Y:S05]  /*1290*/  BRA `(.L_x_20) ;  /* 0x0000000000047947 */ /* 0x000fea0003800000 */
.L_x_12:
[----:B------:R-:W-:-:S07]  /*12a0*/  FADD.FTZ R0, R3, R0 ;  /* 0x0000000003007221 */ /* 0x000fce0000010000 */
.L_x_20:
[----:B------:R-:W-:Y:S05]  /*12b0*/  BSYNC.RECONVERGENT B1 ;  /* 0x0000000000017941 */ /* 0x000fea0003800200 */
.L_x_10:
[----:B------:R-:W-:Y:S02]  /*12c0*/  IMAD.MOV.U32 R6, RZ, RZ, R4 ;  /* 0x000000ffff067224 */ /* 0x000fe400078e0004 */
[----:B------:R-:W-:-:S04]  /*12d0*/  IMAD.MOV.U32 R7, RZ, RZ, 0x0 ;  /* 0x00000000ff077424 */ /* 0x000fc800078e00ff */
[----:B0-----:R-:W-:Y:S05]  /*12e0*/  RET.REL.NODEC R6 `(_Z11conv2DbasicPfS_ii) ;  /* 0xffffffec06447950 */ /* 0x001fea0003c3ffff */
.L_x_21:
[----:B------:R-:W-:-:S00]  /*12f0*/  BRA `(.L_x_21) ;  /* 0xfffffffc00fc7947 */ /* 0x000fc0000383ffff */
[----:B------:R-:W-:-:S00]  /*1300*/  NOP ;  /* 0x0000000000007918 */ /* 0x000fc00000000000 */
[----:B------:R-:W-:-:S00]  /*1310*/  NOP ;  /* 0x0000000000007918 */ /* 0x000fc00000000000 */
[----:B------:R-:W-:-:S00]  /*1320*/  NOP ;  /* 0x0000000000007918 */ /* 0x000fc00000000000 */
[----:B------:R-:W-:-:S00]  /*1330*/  NOP ;  /* 0x0000000000007918 */ /* 0x000fc00000000000 */
[----:B------:R-:W-:-:S00]  /*1340*/  NOP ;  /* 0x0000000000007918 */ /* 0x000fc00000000000 */
[----:B------:R-:W-:-:S00]  /*1350*/  NOP ;  /* 0x0000000000007918 */ /* 0x000fc00000000000 */
[----:B------:R-:W-:-:S00]  /*1360*/  NOP ;  /* 0x0000000000007918 */ /* 0x000fc00000000000 */
[----:B------:R-:W-:-:S00]  /*1370*/  NOP ;  /* 0x0000000000007918 */ /* 0x000fc00000000000 */
.L_x_22:


//--------------------- .nv.shared.reserved.0     --------------------------
	.section	.nv.shared.reserved.0,"aw",@nobits
	.weak		__nv_reservedSMEM_offset_0_alias
	.size		__nv_reservedSMEM_offset_0_alias, 0, 64
	.other		__nv_reservedSMEM_offset_0_alias,@"STO_CUDA_RESERVED_SHARED STV_DEFAULT"
__nv_reservedSMEM_offset_0_alias:
	.zero		0
	.zero		64


//--------------------- .nv.constant0._Z11conv2DbasicPfS_ii --------------------------
	.section	.nv.constant0._Z11conv2DbasicPfS_ii,"a",@progbits
	.sectionflags	@""
	.align	4
.nv.constant0._Z11conv2DbasicPfS_ii:
	.zero		920


//--------------------- SYMBOLS --------------------------

	.type		.nv.reservedSmem.offset0,@object
	.size		.nv.reservedSmem.offset0,0x4
